//
// Generated by NVIDIA NVVM Compiler
//
// Compiler Build ID: CL-36424714
// Cuda compilation tools, release 13.0, V13.0.88
// Based on NVVM 20.0.0
//

.version 9.0
.target sm_100
.address_size 64

	// .globl	_Z19chamferDistanceCUDAPKfS0_iiPf

.visible .entry _Z19chamferDistanceCUDAPKfS0_iiPf(
	.param .u64 .ptr .align 1 _Z19chamferDistanceCUDAPKfS0_iiPf_param_0,
	.param .u64 .ptr .align 1 _Z19chamferDistanceCUDAPKfS0_iiPf_param_1,
	.param .u32 _Z19chamferDistanceCUDAPKfS0_iiPf_param_2,
	.param .u32 _Z19chamferDistanceCUDAPKfS0_iiPf_param_3,
	.param .u64 .ptr .align 1 _Z19chamferDistanceCUDAPKfS0_iiPf_param_4
)
{
	.reg .pred 	%p<11>;
	.reg .b32 	%r<28>;
	.reg .b32 	%f<176>;
	.reg .b64 	%rd<21>;

	ld.param.u64 	%rd5, [_Z19chamferDistanceCUDAPKfS0_iiPf_param_0];
	ld.param.u64 	%rd7, [_Z19chamferDistanceCUDAPKfS0_iiPf_param_1];
	ld.param.u32 	%r14, [_Z19chamferDistanceCUDAPKfS0_iiPf_param_2];
	ld.param.u32 	%r13, [_Z19chamferDistanceCUDAPKfS0_iiPf_param_3];
	ld.param.u64 	%rd6, [_Z19chamferDistanceCUDAPKfS0_iiPf_param_4];
	cvta.to.global.u64 	%rd1, %rd7;
	mov.u32 	%r15, %ctaid.x;
	mov.u32 	%r16, %ntid.x;
	mov.u32 	%r17, %tid.x;
	mad.lo.s32 	%r1, %r15, %r16, %r17;
	setp.ge.s32 	%p1, %r1, %r14;
	@%p1 bra 	$L__BB0_14;
	cvta.to.global.u64 	%rd8, %rd5;
	mul.lo.s32 	%r18, %r1, 3;
	mul.wide.s32 	%rd9, %r18, 4;
	add.s64 	%rd10, %rd8, %rd9;
	ld.global.f32 	%f1, [%rd10];
	ld.global.f32 	%f2, [%rd10+4];
	ld.global.f32 	%f3, [%rd10+8];
	setp.lt.s32 	%p2, %r13, 1;
	mov.f32 	%f175, 0f7F800000;
	@%p2 bra 	$L__BB0_13;
	and.b32  	%r2, %r13, 7;
	setp.lt.u32 	%p3, %r13, 8;
	mov.f32 	%f175, 0f7F800000;
	mov.b32 	%r26, 0;
	@%p3 bra 	$L__BB0_5;
	and.b32  	%r26, %r13, 2147483640;
	neg.s32 	%r24, %r26;
	add.s64 	%rd20, %rd1, 48;
	mov.f32 	%f175, 0f7F800000;
$L__BB0_4:
	.pragma "nounroll";
	ld.global.f32 	%f20, [%rd20+-48];
	ld.global.f32 	%f21, [%rd20+-44];
	ld.global.f32 	%f22, [%rd20+-40];
	sub.f32 	%f23, %f1, %f20;
	sub.f32 	%f24, %f2, %f21;
	sub.f32 	%f25, %f3, %f22;
	mul.f32 	%f26, %f24, %f24;
	fma.rn.f32 	%f27, %f23, %f23, %f26;
	fma.rn.f32 	%f28, %f25, %f25, %f27;
	min.f32 	%f29, %f175, %f28;
	ld.global.f32 	%f30, [%rd20+-36];
	ld.global.f32 	%f31, [%rd20+-32];
	ld.global.f32 	%f32, [%rd20+-28];
	sub.f32 	%f33, %f1, %f30;
	sub.f32 	%f34, %f2, %f31;
	sub.f32 	%f35, %f3, %f32;
	mul.f32 	%f36, %f34, %f34;
	fma.rn.f32 	%f37, %f33, %f33, %f36;
	fma.rn.f32 	%f38, %f35, %f35, %f37;
	min.f32 	%f39, %f29, %f38;
	ld.global.f32 	%f40, [%rd20+-24];
	ld.global.f32 	%f41, [%rd20+-20];
	ld.global.f32 	%f42, [%rd20+-16];
	sub.f32 	%f43, %f1, %f40;
	sub.f32 	%f44, %f2, %f41;
	sub.f32 	%f45, %f3, %f42;
	mul.f32 	%f46, %f44, %f44;
	fma.rn.f32 	%f47, %f43, %f43, %f46;
	fma.rn.f32 	%f48, %f45, %f45, %f47;
	min.f32 	%f49, %f39, %f48;
	ld.global.f32 	%f50, [%rd20+-12];
	ld.global.f32 	%f51, [%rd20+-8];
	ld.global.f32 	%f52, [%rd20+-4];
	sub.f32 	%f53, %f1, %f50;
	sub.f32 	%f54, %f2, %f51;
	sub.f32 	%f55, %f3, %f52;
	mul.f32 	%f56, %f54, %f54;
	fma.rn.f32 	%f57, %f53, %f53, %f56;
	fma.rn.f32 	%f58, %f55, %f55, %f57;
	min.f32 	%f59, %f49, %f58;
	ld.global.f32 	%f60, [%rd20];
	ld.global.f32 	%f61, [%rd20+4];
	ld.global.f32 	%f62, [%rd20+8];
	sub.f32 	%f63, %f1, %f60;
	sub.f32 	%f64, %f2, %f61;
	sub.f32 	%f65, %f3, %f62;
	mul.f32 	%f66, %f64, %f64;
	fma.rn.f32 	%f67, %f63, %f63, %f66;
	fma.rn.f32 	%f68, %f65, %f65, %f67;
	min.f32 	%f69, %f59, %f68;
	ld.global.f32 	%f70, [%rd20+12];
	ld.global.f32 	%f71, [%rd20+16];
	ld.global.f32 	%f72, [%rd20+20];
	sub.f32 	%f73, %f1, %f70;
	sub.f32 	%f74, %f2, %f71;
	sub.f32 	%f75, %f3, %f72;
	mul.f32 	%f76, %f74, %f74;
	fma.rn.f32 	%f77, %f73, %f73, %f76;
	fma.rn.f32 	%f78, %f75, %f75, %f77;
	min.f32 	%f79, %f69, %f78;
	ld.global.f32 	%f80, [%rd20+24];
	ld.global.f32 	%f81, [%rd20+28];
	ld.global.f32 	%f82, [%rd20+32];
	sub.f32 	%f83, %f1, %f80;
	sub.f32 	%f84, %f2, %f81;
	sub.f32 	%f85, %f3, %f82;
	mul.f32 	%f86, %f84, %f84;
	fma.rn.f32 	%f87, %f83, %f83, %f86;
	fma.rn.f32 	%f88, %f85, %f85, %f87;
	min.f32 	%f89, %f79, %f88;
	ld.global.f32 	%f90, [%rd20+36];
	ld.global.f32 	%f91, [%rd20+40];
	ld.global.f32 	%f92, [%rd20+44];
	sub.f32 	%f93, %f1, %f90;
	sub.f32 	%f94, %f2, %f91;
	sub.f32 	%f95, %f3, %f92;
	mul.f32 	%f96, %f94, %f94;
	fma.rn.f32 	%f97, %f93, %f93, %f96;
	fma.rn.f32 	%f98, %f95, %f95, %f97;
	min.f32 	%f175, %f89, %f98;
	add.s32 	%r24, %r24, 8;
	add.s64 	%rd20, %rd20, 96;
	setp.ne.s32 	%p4, %r24, 0;
	@%p4 bra 	$L__BB0_4;
$L__BB0_5:
	setp.eq.s32 	%p5, %r2, 0;
	@%p5 bra 	$L__BB0_13;
	and.b32  	%r8, %r13, 3;
	setp.lt.u32 	%p6, %r2, 4;
	@%p6 bra 	$L__BB0_8;
	mul.lo.s32 	%r20, %r26, 3;
	mul.wide.u32 	%rd11, %r20, 4;
	add.s64 	%rd12, %rd1, %rd11;
	ld.global.f32 	%f100, [%rd12];
	ld.global.f32 	%f101, [%rd12+4];
	ld.global.f32 	%f102, [%rd12+8];
	sub.f32 	%f103, %f1, %f100;
	sub.f32 	%f104, %f2, %f101;
	sub.f32 	%f105, %f3, %f102;
	mul.f32 	%f106, %f104, %f104;
	fma.rn.f32 	%f107, %f103, %f103, %f106;
	fma.rn.f32 	%f108, %f105, %f105, %f107;
	min.f32 	%f109, %f175, %f108;
	ld.global.f32 	%f110, [%rd12+12];
	ld.global.f32 	%f111, [%rd12+16];
	ld.global.f32 	%f112, [%rd12+20];
	sub.f32 	%f113, %f1, %f110;
	sub.f32 	%f114, %f2, %f111;
	sub.f32 	%f115, %f3, %f112;
	mul.f32 	%f116, %f114, %f114;
	fma.rn.f32 	%f117, %f113, %f113, %f116;
	fma.rn.f32 	%f118, %f115, %f115, %f117;
	min.f32 	%f119, %f109, %f118;
	ld.global.f32 	%f120, [%rd12+24];
	ld.global.f32 	%f121, [%rd12+28];
	ld.global.f32 	%f122, [%rd12+32];
	sub.f32 	%f123, %f1, %f120;
	sub.f32 	%f124, %f2, %f121;
	sub.f32 	%f125, %f3, %f122;
	mul.f32 	%f126, %f124, %f124;
	fma.rn.f32 	%f127, %f123, %f123, %f126;
	fma.rn.f32 	%f128, %f125, %f125, %f127;
	min.f32 	%f129, %f119, %f128;
	ld.global.f32 	%f130, [%rd12+36];
	ld.global.f32 	%f131, [%rd12+40];
	ld.global.f32 	%f132, [%rd12+44];
	sub.f32 	%f133, %f1, %f130;
	sub.f32 	%f134, %f2, %f131;
	sub.f32 	%f135, %f3, %f132;
	mul.f32 	%f136, %f134, %f134;
	fma.rn.f32 	%f137, %f133, %f133, %f136;
	fma.rn.f32 	%f138, %f135, %f135, %f137;
	min.f32 	%f175, %f129, %f138;
	add.s32 	%r26, %r26, 4;
$L__BB0_8:
	setp.eq.s32 	%p7, %r8, 0;
	@%p7 bra 	$L__BB0_13;
	setp.eq.s32 	%p8, %r8, 1;
	@%p8 bra 	$L__BB0_11;
	mul.lo.s32 	%r21, %r26, 3;
	mul.wide.u32 	%rd13, %r21, 4;
	add.s64 	%rd14, %rd1, %rd13;
	ld.global.f32 	%f140, [%rd14];
	ld.global.f32 	%f141, [%rd14+4];
	ld.global.f32 	%f142, [%rd14+8];
	sub.f32 	%f143, %f1, %f140;
	sub.f32 	%f144, %f2, %f141;
	sub.f32 	%f145, %f3, %f142;
	mul.f32 	%f146, %f144, %f144;
	fma.rn.f32 	%f147, %f143, %f143, %f146;
	fma.rn.f32 	%f148, %f145, %f145, %f147;
	min.f32 	%f149, %f175, %f148;
	ld.global.f32 	%f150, [%rd14+12];
	ld.global.f32 	%f151, [%rd14+16];
	ld.global.f32 	%f152, [%rd14+20];
	sub.f32 	%f153, %f1, %f150;
	sub.f32 	%f154, %f2, %f151;
	sub.f32 	%f155, %f3, %f152;
	mul.f32 	%f156, %f154, %f154;
	fma.rn.f32 	%f157, %f153, %f153, %f156;
	fma.rn.f32 	%f158, %f155, %f155, %f157;
	min.f32 	%f175, %f149, %f158;
	add.s32 	%r26, %r26, 2;
$L__BB0_11:
	and.b32  	%r22, %r13, 1;
	setp.eq.b32 	%p9, %r22, 1;
	not.pred 	%p10, %p9;
	@%p10 bra 	$L__BB0_13;
	mul.lo.s32 	%r23, %r26, 3;
	mul.wide.u32 	%rd15, %r23, 4;
	add.s64 	%rd16, %rd1, %rd15;
	ld.global.f32 	%f159, [%rd16];
	ld.global.f32 	%f160, [%rd16+4];
	ld.global.f32 	%f161, [%rd16+8];
	sub.f32 	%f162, %f1, %f159;
	sub.f32 	%f163, %f2, %f160;
	sub.f32 	%f164, %f3, %f161;
	mul.f32 	%f165, %f163, %f163;
	fma.rn.f32 	%f166, %f162, %f162, %f165;
	fma.rn.f32 	%f167, %f164, %f164, %f166;
	min.f32 	%f175, %f175, %f167;
$L__BB0_13:
	cvta.to.global.u64 	%rd17, %rd6;
	mul.wide.s32 	%rd18, %r1, 4;
	add.s64 	%rd19, %rd17, %rd18;
	st.global.f32 	[%rd19], %f175;
$L__BB0_14:
	ret;

}


// ===== COMPILED SASS (sm_100) =====

	.target	sm_100

	.elftype	@"ET_EXEC"


//--------------------- .note.nv.tkinfo           --------------------------
	.section	.note.nv.tkinfo,"",@"SHT_NOTE"
	.sectionflags	@"SHF_NOTE_NV_TKINFO"
	.tkinfo
        /*0018*/ 	.word	0x00000002
        /*0030*/ 	.string	""
        /*0030*/ 	.string	"ptxas"
        /*0030*/ 	.string	"Cuda compilation tools, release 13.0, V13.0.88"
        /*0030*/ 	.string	"Build cuda_13.0.r13.0/compiler.36424714_0"
        /*0030*/ 	.string	"-arch sm_100 -m 64 "



//--------------------- .note.nv.cuinfo           --------------------------
	.section	.note.nv.cuinfo,"",@"SHT_NOTE"
	.sectionflags	@"SHF_NOTE_NV_CUINFO"
        /*0018*/ 	.short	0x0002
        /*001a*/ 	.short	0x0064
        /*001c*/ 	.short	0x0082
	.zero		2


//--------------------- .nv.info                  --------------------------
	.section	.nv.info,"",@"SHT_CUDA_INFO"
	.align	4


	//----- nvinfo : EIATTR_REGCOUNT
	.align		4
        /*0000*/ 	.byte	0x04, 0x2f
        /*0002*/ 	.short	(.L_1 - .L_0)
	.align		4
.L_0:
        /*0004*/ 	.word	index@(_Z19chamferDistanceCUDAPKfS0_iiPf)
        /*0008*/ 	.word	0x00000020


	//----- nvinfo : EIATTR_FRAME_SIZE
	.align		4
.L_1:
        /*000c*/ 	.byte	0x04, 0x11
        /*000e*/ 	.short	(.L_3 - .L_2)
	.align		4
.L_2:
        /*0010*/ 	.word	index@(_Z19chamferDistanceCUDAPKfS0_iiPf)
        /*0014*/ 	.word	0x00000000


	//----- nvinfo : EIATTR_MIN_STACK_SIZE
	.align		4
.L_3:
        /*0018*/ 	.byte	0x04, 0x12
        /*001a*/ 	.short	(.L_5 - .L_4)
	.align		4
.L_4:
        /*001c*/ 	.word	index@(_Z19chamferDistanceCUDAPKfS0_iiPf)
        /*0020*/ 	.word	0x00000000
.L_5:


//--------------------- .nv.compat                --------------------------
	.section	.nv.compat,"",@"SHT_CUDA_COMPAT_INFO"
	.align	4
        /*0000*/ 	.byte	0x02, 0x09, 0x00, 0x00, 0x02, 0x02, 0x01, 0x00, 0x02, 0x05, 0x05, 0x00, 0x03, 0x07, 0x01, 0x01
        /*0010*/ 	.byte	0x02, 0x03, 0x00, 0x00, 0x02, 0x06, 0x01, 0x00, 0x04, 0x0b, 0x08, 0x00, 0x09, 0x00, 0x00, 0x00
        /*0020*/ 	.byte	0x00, 0x00, 0x00, 0x00


//--------------------- .nv.info._Z19chamferDistanceCUDAPKfS0_iiPf --------------------------
	.section	.nv.info._Z19chamferDistanceCUDAPKfS0_iiPf,"",@"SHT_CUDA_INFO"
	.sectionflags	@""
	.align	4


	//----- nvinfo : EIATTR_CUDA_API_VERSION
	.align		4
        /*0000*/ 	.byte	0x04, 0x37
        /*0002*/ 	.short	(.L_7 - .L_6)
.L_6:
        /*0004*/ 	.word	0x00000082


	//----- nvinfo : EIATTR_KPARAM_INFO
	.align		4
.L_7:
        /*0008*/ 	.byte	0x04, 0x17
        /*000a*/ 	.short	(.L_9 - .L_8)
.L_8:
        /*000c*/ 	.word	0x00000000
        /*0010*/ 	.short	0x0004
        /*0012*/ 	.short	0x0018
        /*0014*/ 	.byte	0x00, 0xf5, 0x21, 0x00


	//----- nvinfo : EIATTR_KPARAM_INFO
	.align		4
.L_9:
        /*0018*/ 	.byte	0x04, 0x17
        /*001a*/ 	.short	(.L_11 - .L_10)
.L_10:
        /*001c*/ 	.word	0x00000000
        /*0020*/ 	.short	0x0003
        /*0022*/ 	.short	0x0014
        /*0024*/ 	.byte	0x00, 0xf0, 0x11, 0x00


	//----- nvinfo : EIATTR_KPARAM_INFO
	.align		4
.L_11:
        /*0028*/ 	.byte	0x04, 0x17
        /*002a*/ 	.short	(.L_13 - .L_12)
.L_12:
        /*002c*/ 	.word	0x00000000
        /*0030*/ 	.short	0x0002
        /*0032*/ 	.short	0x0010
        /*0034*/ 	.byte	0x00, 0xf0, 0x11, 0x00


	//----- nvinfo : EIATTR_KPARAM_INFO
	.align		4
.L_13:
        /*0038*/ 	.byte	0x04, 0x17
        /*003a*/ 	.short	(.L_15 - .L_14)
.L_14:
        /*003c*/ 	.word	0x00000000
        /*0040*/ 	.short	0x0001
        /*0042*/ 	.short	0x0008
        /*0044*/ 	.byte	0x00, 0xf5, 0x21, 0x00


	//----- nvinfo : EIATTR_KPARAM_INFO
	.align		4
.L_15:
        /*0048*/ 	.byte	0x04, 0x17
        /*004a*/ 	.short	(.L_17 - .L_16)
.L_16:
        /*004c*/ 	.word	0x00000000
        /*0050*/ 	.short	0x0000
        /*0052*/ 	.short	0x0000
        /*0054*/ 	.byte	0x00, 0xf5, 0x21, 0x00


	//----- nvinfo : EIATTR_SPARSE_MMA_MASK
	.align		4
.L_17:
        /*0058*/ 	.byte	0x03, 0x50
        /*005a*/ 	.short	0x0000


	//----- nvinfo : EIATTR_MAXREG_COUNT
	.align		4
        /*005c*/ 	.byte	0x03, 0x1b
        /*005e*/ 	.short	0x00ff


	//----- nvinfo : EIATTR_MERCURY_ISA_VERSION
	.align		4
        /*0060*/ 	.byte	0x03, 0x5f
        /*0062*/ 	.short	0x0101


	//----- nvinfo : EIATTR_VRC_CTA_INIT_COUNT
	.align		4
        /*0064*/ 	.byte	0x02, 0x4a
	.zero		1
	.zero		1


	//----- nvinfo : EIATTR_EXIT_INSTR_OFFSETS
	.align		4
        /*0068*/ 	.byte	0x04, 0x1c
        /*006a*/ 	.short	(.L_19 - .L_18)


	//   ....[0]....
.L_18:
        /*006c*/ 	.word	0x00000070


	//   ....[1]....
        /*0070*/ 	.word	0x00000cf0


	//----- nvinfo : EIATTR_CBANK_PARAM_SIZE
	.align		4
.L_19:
        /*0074*/ 	.byte	0x03, 0x19
        /*0076*/ 	.short	0x0020


	//----- nvinfo : EIATTR_PARAM_CBANK
	.align		4
        /*0078*/ 	.byte	0x04, 0x0a
        /*007a*/ 	.short	(.L_21 - .L_20)
	.align		4
.L_20:
        /*007c*/ 	.word	index@(.nv.constant0._Z19chamferDistanceCUDAPKfS0_iiPf)
        /*0080*/ 	.short	0x0380
        /*0082*/ 	.short	0x0020


	//----- nvinfo : EIATTR_SW_WAR
	.align		4
.L_21:
        /*0084*/ 	.byte	0x04, 0x36
        /*0086*/ 	.short	(.L_23 - .L_22)
.L_22:
        /*0088*/ 	.word	0x00000008
.L_23:


//--------------------- .nv.callgraph             --------------------------
	.section	.nv.callgraph,"",@"SHT_CUDA_CALLGRAPH"
	.align	4
	.sectionentsize	8
	.align		4
        /*0000*/ 	.word	0x00000000
	.align		4
        /*0004*/ 	.word	0xffffffff
	.align		4
        /*0008*/ 	.word	0x00000000
	.align		4
        /*000c*/ 	.word	0xfffffffe
	.align		4
        /*0010*/ 	.word	0x00000000
	.align		4
        /*0014*/ 	.word	0xfffffffd
	.align		4
        /*0018*/ 	.word	0x00000000
	.align		4
        /*001c*/ 	.word	0xfffffffc


//--------------------- .text._Z19chamferDistanceCUDAPKfS0_iiPf --------------------------
	.section	.text._Z19chamferDistanceCUDAPKfS0_iiPf,"ax",@progbits
	.align	128
        .global         _Z19chamferDistanceCUDAPKfS0_iiPf
        .type           _Z19chamferDistanceCUDAPKfS0_iiPf,@function
        .size           _Z19chamferDistanceCUDAPKfS0_iiPf,(.L_x_6 - _Z19chamferDistanceCUDAPKfS0_iiPf)
        .other          _Z19chamferDistanceCUDAPKfS0_iiPf,@"STO_CUDA_ENTRY STV_DEFAULT"
_Z19chamferDistanceCUDAPKfS0_iiPf:
.text._Z19chamferDistanceCUDAPKfS0_iiPf:
[----:B------:R-:W-:Y:S01]  /*0000*/  LDC R1, c[0x0][0x37c] ;  /* 0x0000df00ff017b82 */ /* 0x000fe20000000800 */
[----:B------:R-:W0:Y:S07]  /*0010*/  S2R R3, SR_TID.X ;  /* 0x0000000000037919 */ /* 0x000e2e0000002100 */
[----:B------:R-:W0:Y:S01]  /*0020*/  S2UR UR4, SR_CTAID.X ;  /* 0x00000000000479c3 */ /* 0x000e220000002500 */
[----:B------:R-:W1:Y:S07]  /*0030*/  LDCU UR5, c[0x0][0x390] ;  /* 0x00007200ff0577ac */ /* 0x000e6e0008000800 */
[----:B------:R-:W0:Y:S02]  /*0040*/  LDC R0, c[0x0][0x360] ;  /* 0x0000d800ff007b82 */ /* 0x000e240000000800 */
[----:B0-----:R-:W-:-:S05]  /*0050*/  IMAD R0, R0, UR4, R3 ;  /* 0x0000000400007c24 */ /* 0x001fca000f8e0203 */
[----:B-1----:R-:W-:-:S13]  /*0060*/  ISETP.GE.AND P0, PT, R0, UR5, PT ;  /* 0x0000000500007c0c */ /* 0x002fda000bf06270 */
[----:B------:R-:W-:Y:S05]  /*0070*/  @P0 EXIT ;  /* 0x000000000000094d */ /* 0x000fea0003800000 */
[----:B------:R-:W0:Y:S01]  /*0080*/  LDCU UR6, c[0x0][0x394] ;  /* 0x00007280ff0677ac */ /* 0x000e220008000800 */
[----:B------:R-:W1:Y:S01]  /*0090*/  LDC.64 R2, c[0x0][0x380] ;  /* 0x0000e000ff027b82 */ /* 0x000e620000000a00 */
[----:B------:R-:W-:Y:S02]  /*00a0*/  LEA R5, R0, R0, 0x1 ;  /* 0x0000000000057211 */ /* 0x000fe400078e08ff */
[----:B------:R-:W-:Y:S01]  /*00b0*/  MOV R12, 0x7f800000 ;  /* 0x7f800000000c7802 */ /* 0x000fe20000000f00 */
[----:B------:R-:W2:Y:S01]  /*00c0*/  LDCU.64 UR10, c[0x0][0x358] ;  /* 0x00006b00ff0a77ac */ /* 0x000ea20008000a00 */
[----:B0-----:R-:W-:Y:S01]  /*00d0*/  UISETP.GE.AND UP0, UPT, UR6, 0x1, UPT ;  /* 0x000000010600788c */ /* 0x001fe2000bf06270 */
[----:B-1----:R-:W-:-:S08]  /*00e0*/  IMAD.WIDE R2, R5, 0x4, R2 ;  /* 0x0000000405027825 */ /* 0x002fd000078e0202 */
[----:B--2---:R-:W-:Y:S05]  /*00f0*/  BRA.U !UP0, `(.L_x_0) ;  /* 0x0000000908f07547 */ /* 0x004fea000b800000 */
[----:B------:R0:W5:Y:S04]  /*0100*/  LDG.E R4, desc[UR10][R2.64] ;  /* 0x0000000a02047981 */ /* 0x000168000c1e1900 */
[----:B------:R0:W5:Y:S04]  /*0110*/  LDG.E R5, desc[UR10][R2.64+0x4] ;  /* 0x0000040a02057981 */ /* 0x000168000c1e1900 */
[----:B------:R0:W5:Y:S01]  /*0120*/  LDG.E R6, desc[UR10][R2.64+0x8] ;  /* 0x0000080a02067981 */ /* 0x000162000c1e1900 */
[----:B------:R-:W-:Y:S01]  /*0130*/  UISETP.GE.U32.AND UP1, UPT, UR6, 0x8, UPT ;  /* 0x000000080600788c */ /* 0x000fe2000bf26070 */
[----:B------:R-:W-:Y:S01]  /*0140*/  HFMA2 R7, -RZ, RZ, 0, 0 ;  /* 0x00000000ff077431 */ /* 0x000fe200000001ff */
[----:B------:R-:W-:Y:S01]  /*0150*/  ULOP3.LUT UR7, UR6, 0x7, URZ, 0xc0, !UPT ;  /* 0x0000000706077892 */ /* 0x000fe2000f8ec0ff */
[----:B------:R-:W-:-:S03]  /*0160*/  MOV R12, 0x7f800000 ;  /* 0x7f800000000c7802 */ /* 0x000fc60000000f00 */
[----:B------:R-:W-:-:S03]  /*0170*/  UISETP.NE.AND UP0, UPT, UR7, URZ, UPT ;  /* 0x000000ff0700728c */ /* 0x000fc6000bf05270 */
[----:B0-----:R-:W-:Y:S08]  /*0180*/  BRA.U !UP1, `(.L_x_1) ;  /* 0x0000000509687547 */ /* 0x001ff0000b800000 */
[----:B------:R-:W0:Y:S01]  /*0190*/  LDCU.64 UR4, c[0x0][0x388] ;  /* 0x00007100ff0477ac */ /* 0x000e220008000a00 */
[----:B------:R-:W-:Y:S01]  /*01a0*/  MOV R12, 0x7f800000 ;  /* 0x7f800000000c7802 */ /* 0x000fe20000000f00 */
[----:B------:R-:W-:-:S04]  /*01b0*/  ULOP3.LUT UR8, UR6, 0x7ffffff8, URZ, 0xc0, !UPT ;  /* 0x7ffffff806087892 */ /* 0x000fc8000f8ec0ff */
[----:B------:R-:W-:Y:S02]  /*01c0*/  UIADD3 UR9, UPT, UPT, -UR8, URZ, URZ ;  /* 0x000000ff08097290 */ /* 0x000fe4000fffe1ff */
[----:B------:R-:W-:Y:S01]  /*01d0*/  MOV R7, UR8 ;  /* 0x0000000800077c02 */ /* 0x000fe20008000f00 */
[----:B0-----:R-:W-:-:S04]  /*01e0*/  UIADD3 UR4, UP1, UPT, UR4, 0x30, URZ ;  /* 0x0000003004047890 */ /* 0x001fc8000ff3e0ff */
[----:B------:R-:W-:Y:S02]  /*01f0*/  UIADD3.X UR5, UPT, UPT, URZ, UR5, URZ, UP1, !UPT ;  /* 0x00000005ff057290 */ /* 0x000fe40008ffe4ff */
[----:B------:R-:W-:-:S04]  /*0200*/  MOV R2, UR4 ;  /* 0x0000000400027c02 */ /* 0x000fc80008000f00 */
[----:B------:R-:W-:-:S07]  /*0210*/  MOV R3, UR5 ;  /* 0x0000000500037c02 */ /* 0x000fce0008000f00 */
.L_x_2:
[----:B------:R-:W2:Y:S04]  /*0220*/  LDG.E R8, desc[UR10][R2.64+-0x2c] ;  /* 0xffffd40a02087981 */ /* 0x000ea8000c1e1900 */
[----:B------:R-:W3:Y:S04]  /*0230*/  LDG.E R10, desc[UR10][R2.64+-0x20] ;  /* 0xffffe00a020a7981 */ /* 0x000ee8000c1e1900 */
[----:B------:R-:W4:Y:S04]  /*0240*/  LDG.E R9, desc[UR10][R2.64+-0x30] ;  /* 0xffffd00a02097981 */ /* 0x000f28000c1e1900 */
        /* <DEDUP_REMOVED lines=8> */
[----:B------:R-:W4:Y:S01]  /*02d0*/  LDG.E R29, desc[UR10][R2.64+0x20] ;  /* 0x0000200a021d7981 */ /* 0x000f22000c1e1900 */
[C---:B--2--5:R-:W-:Y:S01]  /*02e0*/  FADD R8, R5.reuse, -R8 ;  /* 0x8000000805087221 */ /* 0x064fe20000000000 */
[----:B---3--:R-:W-:-:S03]  /*02f0*/  FADD R10, R5, -R10 ;  /* 0x8000000a050a7221 */ /* 0x008fc60000000000 */
[----:B------:R-:W-:Y:S01]  /*0300*/  FMUL R8, R8, R8 ;  /* 0x0000000808087220 */ /* 0x000fe20000400000 */
[----:B----4-:R-:W-:Y:S01]  /*0310*/  FADD R9, R4, -R9 ;  /* 0x8000000904097221 */ /* 0x010fe20000000000 */
[----:B------:R-:W-:Y:S01]  /*0320*/  FMUL R10, R10, R10 ;  /* 0x0000000a0a0a7220 */ /* 0x000fe20000400000 */
[----:B------:R-:W-:Y:S02]  /*0330*/  FADD R11, R4, -R11 ;  /* 0x8000000b040b7221 */ /* 0x000fe40000000000 */
[----:B------:R-:W-:Y:S02]  /*0340*/  FFMA R23, R9, R9, R8 ;  /* 0x0000000909177223 */ /* 0x000fe40000000008 */
[----:B------:R-:W2:Y:S01]  /*0350*/  LDG.E R8, desc[UR10][R2.64+0x4] ;  /* 0x0000040a02087981 */ /* 0x000ea2000c1e1900 */
[----:B------:R-:W-:Y:S01]  /*0360*/  FFMA R27, R11, R11, R10 ;  /* 0x0000000b0b1b7223 */ /* 0x000fe2000000000a */
[C---:B------:R-:W-:Y:S02]  /*0370*/  FADD R18, R6.reuse, -R13 ;  /* 0x8000000d06127221 */ /* 0x040fe40000000000 */
[----:B------:R-:W3:Y:S01]  /*0380*/  LDG.E R10, desc[UR10][R2.64+0x10] ;  /* 0x0000100a020a7981 */ /* 0x000ee2000c1e1900 */
[----:B------:R-:W-:Y:S01]  /*0390*/  FADD R20, R6, -R21 ;  /* 0x8000001506147221 */ /* 0x000fe20000000000 */
[----:B------:R-:W-:-:S02]  /*03a0*/  FFMA R25, R18, R18, R23 ;  /* 0x0000001212197223 */ /* 0x000fc40000000017 */
[----:B------:R-:W4:Y:S01]  /*03b0*/  LDG.E R9, desc[UR10][R2.64] ;  /* 0x0000000a02097981 */ /* 0x000f22000c1e1900 */
[----:B------:R-:W-:-:S03]  /*03c0*/  FFMA R22, R20, R20, R27 ;  /* 0x0000001414167223 */ /* 0x000fc6000000001b */
[----:B------:R-:W4:Y:S02]  /*03d0*/  LDG.E R11, desc[UR10][R2.64+-0x4] ;  /* 0xfffffc0a020b7981 */ /* 0x000f24000c1e1900 */
[----:B------:R-:W-:Y:S02]  /*03e0*/  FMNMX3 R22, R12, R25, R22, PT ;  /* 0x000000190c167276 */ /* 0x000fe40003800016 */
[----:B------:R-:W4:Y:S04]  /*03f0*/  LDG.E R13, desc[UR10][R2.64+0xc] ;  /* 0x00000c0a020d7981 */ /* 0x000f28000c1e1900 */
[----:B------:R-:W4:Y:S04]  /*0400*/  LDG.E R18, desc[UR10][R2.64+0x1c] ;  /* 0x00001c0a02127981 */ /* 0x000f28000c1e1900 */
[----:B------:R-:W4:Y:S04]  /*0410*/  LDG.E R12, desc[UR10][R2.64+0x28] ;  /* 0x0000280a020c7981 */ /* 0x000f28000c1e1900 */
[----:B------:R-:W4:Y:S04]  /*0420*/  LDG.E R21, desc[UR10][R2.64+0x8] ;  /* 0x0000080a02157981 */ /* 0x000f28000c1e1900 */
[----:B------:R-:W4:Y:S04]  /*0430*/  LDG.E R23, desc[UR10][R2.64+0x14] ;  /* 0x0000140a02177981 */ /* 0x000f28000c1e1900 */
[----:B------:R-:W4:Y:S04]  /*0440*/  LDG.E R20, desc[UR10][R2.64+0x18] ;  /* 0x0000180a02147981 */ /* 0x000f28000c1e1900 */
[----:B------:R-:W4:Y:S04]  /*0450*/  LDG.E R27, desc[UR10][R2.64+0x24] ;  /* 0x0000240a021b7981 */ /* 0x000f28000c1e1900 */
[----:B------:R0:W4:Y:S01]  /*0460*/  LDG.E R25, desc[UR10][R2.64+0x2c] ;  /* 0x00002c0a02197981 */ /* 0x000122000c1e1900 */
[C---:B------:R-:W-:Y:S01]  /*0470*/  FADD R14, R5.reuse, -R14 ;  /* 0x8000000e050e7221 */ /* 0x040fe20000000000 */
[----:B------:R-:W-:Y:S01]  /*0480*/  FADD R15, R4, -R15 ;  /* 0x8000000f040f7221 */ /* 0x000fe20000000000 */
[----:B------:R-:W-:-:S02]  /*0490*/  FADD R16, R5, -R16 ;  /* 0x8000001005107221 */ /* 0x000fc40000000000 */
[----:B------:R-:W-:Y:S01]  /*04a0*/  FMUL R14, R14, R14 ;  /* 0x0000000e0e0e7220 */ /* 0x000fe20000400000 */
[----:B------:R-:W-:Y:S01]  /*04b0*/  FADD R17, R6, -R17 ;  /* 0x8000001106117221 */ /* 0x000fe20000000000 */
[----:B------:R-:W-:Y:S01]  /*04c0*/  FADD R19, R4, -R19 ;  /* 0x8000001304137221 */ /* 0x000fe20000000000 */
[----:B------:R-:W-:Y:S01]  /*04d0*/  FMUL R16, R16, R16 ;  /* 0x0000001010107220 */ /* 0x000fe20000400000 */
[----:B------:R-:W-:Y:S01]  /*04e0*/  FFMA R14, R15, R15, R14 ;  /* 0x0000000f0f0e7223 */ /* 0x000fe2000000000e */
[----:B------:R-:W-:-:S03]  /*04f0*/  UIADD3 UR9, UPT, UPT, UR9, 0x8, URZ ;  /* 0x0000000809097890 */ /* 0x000fc6000fffe0ff */
[----:B------:R-:W-:Y:S01]  /*0500*/  FFMA R15, R17, R17, R14 ;  /* 0x00000011110f7223 */ /* 0x000fe2000000000e */
[----:B------:R-:W-:Y:S01]  /*0510*/  FFMA R14, R19, R19, R16 ;  /* 0x00000013130e7223 */ /* 0x000fe20000000010 */
[----:B------:R-:W-:Y:S01]  /*0520*/  UISETP.NE.AND UP1, UPT, UR9, URZ, UPT ;  /* 0x000000ff0900728c */ /* 0x000fe2000bf25270 */
[----:B------:R-:W-:Y:S01]  /*0530*/  FADD R29, R6, -R29 ;  /* 0x8000001d061d7221 */ /* 0x000fe20000000000 */
[----:B0-----:R-:W-:-:S04]  /*0540*/  IADD3 R2, P0, PT, R2, 0x60, RZ ;  /* 0x0000006002027810 */ /* 0x001fc80007f1e0ff */
[----:B------:R-:W-:Y:S01]  /*0550*/  IADD3.X R3, PT, PT, RZ, R3, RZ, P0, !PT ;  /* 0x00000003ff037210 */ /* 0x000fe200007fe4ff */
[C---:B--2---:R-:W-:Y:S01]  /*0560*/  FADD R8, R5.reuse, -R8 ;  /* 0x8000000805087221 */ /* 0x044fe20000000000 */
[----:B---3--:R-:W-:-:S03]  /*0570*/  FADD R10, R5, -R10 ;  /* 0x8000000a050a7221 */ /* 0x008fc60000000000 */
[----:B------:R-:W-:Y:S01]  /*0580*/  FMUL R8, R8, R8 ;  /* 0x0000000808087220 */ /* 0x000fe20000400000 */
[----:B----4-:R-:W-:Y:S01]  /*0590*/  FADD R9, R4, -R9 ;  /* 0x8000000904097221 */ /* 0x010fe20000000000 */
[----:B------:R-:W-:Y:S01]  /*05a0*/  FMUL R10, R10, R10 ;  /* 0x0000000a0a0a7220 */ /* 0x000fe20000400000 */
[----:B------:R-:W-:Y:S02]  /*05b0*/  FADD R11, R6, -R11 ;  /* 0x8000000b060b7221 */ /* 0x000fe40000000000 */
[----:B------:R-:W-:Y:S01]  /*05c0*/  FFMA R8, R9, R9, R8 ;  /* 0x0000000909087223 */ /* 0x000fe20000000008 */
[----:B------:R-:W-:Y:S01]  /*05d0*/  FADD R13, R4, -R13 ;  /* 0x8000000d040d7221 */ /* 0x000fe20000000000 */
[C---:B------:R-:W-:Y:S01]  /*05e0*/  FADD R18, R5.reuse, -R18 ;  /* 0x8000001205127221 */ /* 0x040fe20000000000 */
[----:B------:R-:W-:Y:S01]  /*05f0*/  FADD R12, R5, -R12 ;  /* 0x8000000c050c7221 */ /* 0x000fe20000000000 */
[----:B------:R-:W-:Y:S01]  /*0600*/  FFMA R14, R11, R11, R14 ;  /* 0x0000000b0b0e7223 */ /* 0x000fe2000000000e */
[----:B------:R-:W-:Y:S01]  /*0610*/  FFMA R10, R13, R13, R10 ;  /* 0x0000000d0d0a7223 */ /* 0x000fe2000000000a */
[----:B------:R-:W-:Y:S01]  /*0620*/  FMUL R9, R18, R18 ;  /* 0x0000001212097220 */ /* 0x000fe20000400000 */
[----:B------:R-:W-:Y:S01]  /*0630*/  FADD R21, R6, -R21 ;  /* 0x8000001506157221 */ /* 0x000fe20000000000 */
[----:B------:R-:W-:Y:S01]  /*0640*/  FMUL R12, R12, R12 ;  /* 0x0000000c0c0c7220 */ /* 0x000fe20000400000 */
[----:B------:R-:W-:Y:S01]  /*0650*/  FADD R23, R6, -R23 ;  /* 0x8000001706177221 */ /* 0x000fe20000000000 */
[C---:B------:R-:W-:Y:S01]  /*0660*/  FADD R20, R4.reuse, -R20 ;  /* 0x8000001404147221 */ /* 0x040fe20000000000 */
[----:B------:R-:W-:Y:S01]  /*0670*/  FADD R27, R4, -R27 ;  /* 0x8000001b041b7221 */ /* 0x000fe20000000000 */
[----:B------:R-:W-:Y:S01]  /*0680*/  FFMA R21, R21, R21, R8 ;  /* 0x0000001515157223 */ /* 0x000fe20000000008 */
[----:B------:R-:W-:Y:S01]  /*0690*/  FFMA R10, R23, R23, R10 ;  /* 0x00000017170a7223 */ /* 0x000fe2000000000a */
[----:B------:R-:W-:Y:S01]  /*06a0*/  FFMA R20, R20, R20, R9 ;  /* 0x0000001414147223 */ /* 0x000fe20000000009 */
[----:B------:R-:W-:Y:S01]  /*06b0*/  FFMA R12, R27, R27, R12 ;  /* 0x0000001b1b0c7223 */ /* 0x000fe2000000000c */
[----:B------:R-:W-:Y:S01]  /*06c0*/  FADD R25, R6, -R25 ;  /* 0x8000001906197221 */ /* 0x000fe20000000000 */
[----:B------:R-:W-:Y:S01]  /*06d0*/  FMNMX3 R14, R22, R15, R14, PT ;  /* 0x0000000f160e7276 */ /* 0x000fe2000380000e */
[----:B------:R-:W-:-:S02]  /*06e0*/  FFMA R29, R29, R29, R20 ;  /* 0x0000001d1d1d7223 */ /* 0x000fc40000000014 */
[----:B------:R-:W-:Y:S01]  /*06f0*/  FFMA R12, R25, R25, R12 ;  /* 0x00000019190c7223 */ /* 0x000fe2000000000c */
[----:B------:R-:W-:-:S04]  /*0700*/  FMNMX3 R10, R14, R21, R10, PT ;  /* 0x000000150e0a7276 */ /* 0x000fc8000380000a */
[----:B------:R-:W-:Y:S01]  /*0710*/  FMNMX3 R12, R10, R29, R12, PT ;  /* 0x0000001d0a0c7276 */ /* 0x000fe2000380000c */
[----:B------:R-:W-:Y:S06]  /*0720*/  BRA.U UP1, `(.L_x_2) ;  /* 0xfffffff901bc7547 */ /* 0x000fec000b83ffff */
.L_x_1:
[----:B------:R-:W-:Y:S05]  /*0730*/  BRA.U !UP0, `(.L_x_0) ;  /* 0x0000000508607547 */ /* 0x000fea000b800000 */
[----:B------:R-:W-:Y:S02]  /*0740*/  UISETP.GE.U32.AND UP0, UPT, UR7, 0x4, UPT ;  /* 0x000000040700788c */ /* 0x000fe4000bf06070 */
[----:B------:R-:W-:-:S04]  /*0750*/  ULOP3.LUT UR5, UR6, 0x3, URZ, 0xc0, !UPT ;  /* 0x0000000306057892 */ /* 0x000fc8000f8ec0ff */
[----:B------:R-:W-:-:S03]  /*0760*/  UISETP.NE.AND UP1, UPT, UR5, URZ, UPT ;  /* 0x000000ff0500728c */ /* 0x000fc6000bf25270 */
[----:B------:R-:W-:Y:S08]  /*0770*/  BRA.U !UP0, `(.L_x_3) ;  /* 0x0000000108a87547 */ /* 0x000ff0000b800000 */
[----:B------:R-:W0:Y:S01]  /*0780*/  LDC.64 R2, c[0x0][0x388] ;  /* 0x0000e200ff027b82 */ /* 0x000e220000000a00 */
[----:B------:R-:W-:-:S05]  /*0790*/  LEA R9, R7, R7, 0x1 ;  /* 0x0000000707097211 */ /* 0x000fca00078e08ff */
[----:B0-----:R-:W-:-:S05]  /*07a0*/  IMAD.WIDE.U32 R2, R9, 0x4, R2 ;  /* 0x0000000409027825 */ /* 0x001fca00078e0002 */
        /* <DEDUP_REMOVED lines=12> */
[----:B------:R-:W-:Y:S01]  /*0870*/  IADD3 R7, PT, PT, R7, 0x4, RZ ;  /* 0x0000000407077810 */ /* 0x000fe20007ffe0ff */
[C---:B--2--5:R-:W-:Y:S01]  /*0880*/  FADD R14, R5.reuse, -R14 ;  /* 0x8000000e050e7221 */ /* 0x064fe20000000000 */
[----:B---3--:R-:W-:-:S03]  /*0890*/  FADD R16, R5, -R16 ;  /* 0x8000001005107221 */ /* 0x008fc60000000000 */
[----:B------:R-:W-:Y:S01]  /*08a0*/  FMUL R14, R14, R14 ;  /* 0x0000000e0e0e7220 */ /* 0x000fe20000400000 */
[----:B----4-:R-:W-:Y:S01]  /*08b0*/  FADD R17, R4, -R17 ;  /* 0x8000001104117221 */ /* 0x010fe20000000000 */
[----:B------:R-:W-:Y:S01]  /*08c0*/  FMUL R16, R16, R16 ;  /* 0x0000001010107220 */ /* 0x000fe20000400000 */
        /* <DEDUP_REMOVED lines=15> */
[C---:B------:R-:W-:Y:S01]  /*09c0*/  FADD R9, R6.reuse, -R9 ;  /* 0x8000000906097221 */ /* 0x040fe20000000000 */
[----:B------:R-:W-:-:S03]  /*09d0*/  FADD R15, R6, -R15 ;  /* 0x8000000f060f7221 */ /* 0x000fc60000000000 */
[----:B------:R-:W-:Y:S01]  /*09e0*/  FFMA R9, R9, R9, R10 ;  /* 0x0000000909097223 */ /* 0x000fe2000000000a */
[----:B------:R-:W-:Y:S01]  /*09f0*/  FMNMX3 R12, R12, R19, R16, PT ;  /* 0x000000130c0c7276 */ /* 0x000fe20003800010 */
[----:B------:R-:W-:-:S05]  /*0a00*/  FFMA R8, R15, R15, R8 ;  /* 0x0000000f0f087223 */ /* 0x000fca0000000008 */
[----:B------:R-:W-:-:S07]  /*0a10*/  FMNMX3 R12, R12, R9, R8, PT ;  /* 0x000000090c0c7276 */ /* 0x000fce0003800008 */
.L_x_3:
[----:B------:R-:W-:Y:S05]  /*0a20*/  BRA.U !UP1, `(.L_x_0) ;  /* 0x0000000109a47547 */ /* 0x000fea000b800000 */
[----:B------:R-:W-:Y:S02]  /*0a30*/  UISETP.NE.AND UP0, UPT, UR5, 0x1, UPT ;  /* 0x000000010500788c */ /* 0x000fe4000bf05270 */
[----:B------:R-:W-:-:S04]  /*0a40*/  ULOP3.LUT UR4, UR6, 0x1, URZ, 0xc0, !UPT ;  /* 0x0000000106047892 */ /* 0x000fc8000f8ec0ff */
[----:B------:R-:W-:-:S03]  /*0a50*/  UISETP.NE.U32.AND UP1, UPT, UR4, 0x1, UPT ;  /* 0x000000010400788c */ /* 0x000fc6000bf25070 */
        /* <DEDUP_REMOVED lines=16> */
[----:B------:R-:W-:Y:S02]  /*0b60*/  FADD R13, R4, -R13 ;  /* 0x8000000d040d7221 */ /* 0x000fe40000000000 */
[----:B------:R-:W-:Y:S02]  /*0b70*/  FFMA R8, R9, R9, R8 ;  /* 0x0000000909087223 */ /* 0x000fe40000000008 */
[----:B------:R-:W-:Y:S01]  /*0b80*/  FFMA R10, R13, R13, R10 ;  /* 0x0000000d0d0a7223 */ /* 0x000fe2000000000a */
[C---:B------:R-:W-:Y:S01]  /*0b90*/  FADD R11, R6.reuse, -R11 ;  /* 0x8000000b060b7221 */ /* 0x040fe20000000000 */
[----:B------:R-:W-:-:S03]  /*0ba0*/  FADD R15, R6, -R15 ;  /* 0x8000000f060f7221 */ /* 0x000fc60000000000 */
[----:B------:R-:W-:Y:S01]  /*0bb0*/  FFMA R11, R11, R11, R8 ;  /* 0x0000000b0b0b7223 */ /* 0x000fe20000000008 */
[----:B------:R-:W-:-:S05]  /*0bc0*/  FFMA R10, R15, R15, R10 ;  /* 0x0000000f0f0a7223 */ /* 0x000fca000000000a */
[----:B------:R-:W-:-:S07]  /*0bd0*/  FMNMX3 R12, R12, R11, R10, PT ;  /* 0x0000000b0c0c7276 */ /* 0x000fce000380000a */
.L_x_4:
[----:B------:R-:W-:Y:S05]  /*0be0*/  BRA.U UP1, `(.L_x_0) ;  /* 0x0000000101347547 */ /* 0x000fea000b800000 */
[----:B------:R-:W0:Y:S01]  /*0bf0*/  LDC.64 R2, c[0x0][0x388] ;  /* 0x0000e200ff027b82 */ /* 0x000e220000000a00 */
[----:B------:R-:W-:-:S05]  /*0c00*/  LEA R7, R7, R7, 0x1 ;  /* 0x0000000707077211 */ /* 0x000fca00078e08ff */
[----:B0-----:R-:W-:-:S05]  /*0c10*/  IMAD.WIDE.U32 R2, R7, 0x4, R2 ;  /* 0x0000000407027825 */ /* 0x001fca00078e0002 */
[----:B------:R-:W2:Y:S04]  /*0c20*/  LDG.E R8, desc[UR10][R2.64+0x4] ;  /* 0x0000040a02087981 */ /* 0x000ea8000c1e1900 */
[----:B------:R-:W3:Y:S04]  /*0c30*/  LDG.E R7, desc[UR10][R2.64] ;  /* 0x0000000a02077981 */ /* 0x000ee8000c1e1900 */
[----:B------:R-:W4:Y:S01]  /*0c40*/  LDG.E R9, desc[UR10][R2.64+0x8] ;  /* 0x0000080a02097981 */ /* 0x000f22000c1e1900 */
[----:B--2--5:R-:W-:Y:S01]  /*0c50*/  FADD R8, R5, -R8 ;  /* 0x8000000805087221 */ /* 0x024fe20000000000 */
[----:B---3--:R-:W-:-:S03]  /*0c60*/  FADD R7, R4, -R7 ;  /* 0x8000000704077221 */ /* 0x008fc60000000000 */
[----:B------:R-:W-:Y:S01]  /*0c70*/  FMUL R8, R8, R8 ;  /* 0x0000000808087220 */ /* 0x000fe20000400000 */
[----:B----4-:R-:W-:-:S03]  /*0c80*/  FADD R9, R6, -R9 ;  /* 0x8000000906097221 */ /* 0x010fc60000000000 */
[----:B------:R-:W-:-:S04]  /*0c90*/  FFMA R8, R7, R7, R8 ;  /* 0x0000000707087223 */ /* 0x000fc80000000008 */
[----:B------:R-:W-:-:S05]  /*0ca0*/  FFMA R9, R9, R9, R8 ;  /* 0x0000000909097223 */ /* 0x000fca0000000008 */
[----:B------:R-:W-:-:S07]  /*0cb0*/  FMNMX R12, R12, R9, PT ;  /* 0x000000090c0c7209 */ /* 0x000fce0003800000 */
.L_x_0:
[----:B------:R-:W0:Y:S02]  /*0cc0*/  LDC.64 R2, c[0x0][0x398] ;  /* 0x0000e600ff027b82 */ /* 0x000e240000000a00 */
[----:B0-----:R-:W-:-:S05]  /*0cd0*/  IMAD.WIDE R2, R0, 0x4, R2 ;  /* 0x0000000400027825 */ /* 0x001fca00078e0202 */
[----:B------:R-:W-:Y:S01]  /*0ce0*/  STG.E desc[UR10][R2.64], R12 ;  /* 0x0000000c02007986 */ /* 0x000fe2000c10190a */
[----:B------:R-:W-:Y:S05]  /*0cf0*/  EXIT ;  /* 0x000000000000794d */ /* 0x000fea0003800000 */
.L_x_5:
[----:B------:R-:W-:-:S00]  /*0d00*/  BRA `(.L_x_5) ;  /* 0xfffffffc00fc7947 */ /* 0x000fc0000383ffff */
[----:B------:R-:W-:-:S00]  /*0d10*/  NOP ;  /* 0x0000000000007918 */ /* 0x000fc00000000000 */
        /* <DEDUP_REMOVED lines=14> */
.L_x_6:


//--------------------- .nv.shared.reserved.0     --------------------------
	.section	.nv.shared.reserved.0,"aw",@nobits
	.weak		__nv_reservedSMEM_offset_0_alias
	.size		__nv_reservedSMEM_offset_0_alias, 0, 64
	.other		__nv_reservedSMEM_offset_0_alias,@"STO_CUDA_RESERVED_SHARED STV_DEFAULT"
__nv_reservedSMEM_offset_0_alias:
	.zero		0
	.zero		64


//--------------------- .nv.constant0._Z19chamferDistanceCUDAPKfS0_iiPf --------------------------
	.section	.nv.constant0._Z19chamferDistanceCUDAPKfS0_iiPf,"a",@progbits
	.sectionflags	@""
	.align	4
.nv.constant0._Z19chamferDistanceCUDAPKfS0_iiPf:
	.zero		928


//--------------------- SYMBOLS --------------------------

	.type		.nv.reservedSmem.offset0,@object
	.size		.nv.reservedSmem.offset0,0x4
